//
// Generated by NVIDIA NVVM Compiler
//
// Compiler Build ID: CL-36424714
// Cuda compilation tools, release 13.0, V13.0.88
// Based on NVVM 20.0.0
//

.version 9.0
.target sm_100
.address_size 64

	// .globl	_Z8__mult__PfS_S_ii

.visible .entry _Z8__mult__PfS_S_ii(
	.param .u64 .ptr .align 1 _Z8__mult__PfS_S_ii_param_0,
	.param .u64 .ptr .align 1 _Z8__mult__PfS_S_ii_param_1,
	.param .u64 .ptr .align 1 _Z8__mult__PfS_S_ii_param_2,
	.param .u32 _Z8__mult__PfS_S_ii_param_3,
	.param .u32 _Z8__mult__PfS_S_ii_param_4
)
{
	.reg .pred 	%p<9>;
	.reg .b32 	%r<31>;
	.reg .b32 	%f<23>;
	.reg .b64 	%rd<13>;

	ld.param.u64 	%rd1, [_Z8__mult__PfS_S_ii_param_0];
	ld.param.u64 	%rd2, [_Z8__mult__PfS_S_ii_param_1];
	ld.param.u64 	%rd3, [_Z8__mult__PfS_S_ii_param_2];
	ld.param.u32 	%r13, [_Z8__mult__PfS_S_ii_param_3];
	ld.param.u32 	%r14, [_Z8__mult__PfS_S_ii_param_4];
	mov.u32 	%r15, %ctaid.y;
	mov.u32 	%r16, %ntid.y;
	mov.u32 	%r17, %tid.y;
	mad.lo.s32 	%r18, %r15, %r16, %r17;
	mov.u32 	%r19, %ctaid.x;
	mov.u32 	%r20, %ntid.x;
	mov.u32 	%r21, %tid.x;
	mad.lo.s32 	%r2, %r19, %r20, %r21;
	setp.gt.s32 	%p1, %r2, 2047;
	setp.gt.u32 	%p2, %r18, 2047;
	or.pred  	%p3, %p1, %p2;
	@%p3 bra 	$L__BB0_9;
	setp.ge.s32 	%p4, %r13, %r14;
	mov.f32 	%f22, 0f00000000;
	@%p4 bra 	$L__BB0_8;
	mad.lo.s32 	%r22, %r14, %r2, %r18;
	cvta.to.global.u64 	%rd4, %rd1;
	mul.wide.s32 	%rd5, %r22, 4;
	add.s64 	%rd6, %rd4, %rd5;
	ld.global.f32 	%f12, [%rd6];
	mad.lo.s32 	%r23, %r14, %r18, %r2;
	cvta.to.global.u64 	%rd7, %rd2;
	mul.wide.s32 	%rd8, %r23, 4;
	add.s64 	%rd9, %rd7, %rd8;
	ld.global.f32 	%f13, [%rd9];
	mul.f32 	%f1, %f12, %f13;
	sub.s32 	%r24, %r14, %r13;
	and.b32  	%r3, %r24, 3;
	setp.eq.s32 	%p5, %r3, 0;
	mov.f32 	%f22, 0f00000000;
	mov.u32 	%r29, %r13;
	@%p5 bra 	$L__BB0_5;
	neg.s32 	%r27, %r3;
	mov.f32 	%f22, 0f00000000;
	mov.u32 	%r29, %r13;
$L__BB0_4:
	.pragma "nounroll";
	add.f32 	%f22, %f22, %f1;
	add.s32 	%r29, %r29, 1;
	add.s32 	%r27, %r27, 1;
	setp.ne.s32 	%p6, %r27, 0;
	@%p6 bra 	$L__BB0_4;
$L__BB0_5:
	sub.s32 	%r25, %r13, %r14;
	setp.gt.u32 	%p7, %r25, -4;
	@%p7 bra 	$L__BB0_8;
	sub.s32 	%r30, %r29, %r14;
$L__BB0_7:
	add.f32 	%f15, %f22, %f1;
	add.f32 	%f16, %f15, %f1;
	add.f32 	%f17, %f16, %f1;
	add.f32 	%f22, %f17, %f1;
	add.s32 	%r30, %r30, 4;
	setp.ne.s32 	%p8, %r30, 0;
	@%p8 bra 	$L__BB0_7;
$L__BB0_8:
	mad.lo.s32 	%r26, %r14, %r18, %r2;
	cvta.to.global.u64 	%rd10, %rd3;
	mul.wide.s32 	%rd11, %r26, 4;
	add.s64 	%rd12, %rd10, %rd11;
	st.global.f32 	[%rd12], %f22;
$L__BB0_9:
	ret;

}


// ===== COMPILED SASS (sm_100) =====

	.target	sm_100

	.elftype	@"ET_EXEC"


//--------------------- .note.nv.tkinfo           --------------------------
	.section	.note.nv.tkinfo,"",@"SHT_NOTE"
	.sectionflags	@"SHF_NOTE_NV_TKINFO"
	.tkinfo
        /*0018*/ 	.word	0x00000002
        /*0030*/ 	.string	""
        /*0030*/ 	.string	"ptxas"
        /*0030*/ 	.string	"Cuda compilation tools, release 13.0, V13.0.88"
        /*0030*/ 	.string	"Build cuda_13.0.r13.0/compiler.36424714_0"
        /*0030*/ 	.string	"-arch sm_100 -m 64 "



//--------------------- .note.nv.cuinfo           --------------------------
	.section	.note.nv.cuinfo,"",@"SHT_NOTE"
	.sectionflags	@"SHF_NOTE_NV_CUINFO"
        /*0018*/ 	.short	0x0002
        /*001a*/ 	.short	0x0064
        /*001c*/ 	.short	0x0082
	.zero		2


//--------------------- .nv.info                  --------------------------
	.section	.nv.info,"",@"SHT_CUDA_INFO"
	.align	4


	//----- nvinfo : EIATTR_REGCOUNT
	.align		4
        /*0000*/ 	.byte	0x04, 0x2f
        /*0002*/ 	.short	(.L_1 - .L_0)
	.align		4
.L_0:
        /*0004*/ 	.word	index@(_Z8__mult__PfS_S_ii)
        /*0008*/ 	.word	0x0000000e


	//----- nvinfo : EIATTR_FRAME_SIZE
	.align		4
.L_1:
        /*000c*/ 	.byte	0x04, 0x11
        /*000e*/ 	.short	(.L_3 - .L_2)
	.align		4
.L_2:
        /*0010*/ 	.word	index@(_Z8__mult__PfS_S_ii)
        /*0014*/ 	.word	0x00000000


	//----- nvinfo : EIATTR_MIN_STACK_SIZE
	.align		4
.L_3:
        /*0018*/ 	.byte	0x04, 0x12
        /*001a*/ 	.short	(.L_5 - .L_4)
	.align		4
.L_4:
        /*001c*/ 	.word	index@(_Z8__mult__PfS_S_ii)
        /*0020*/ 	.word	0x00000000
.L_5:


//--------------------- .nv.compat                --------------------------
	.section	.nv.compat,"",@"SHT_CUDA_COMPAT_INFO"
	.align	4
        /*0000*/ 	.byte	0x02, 0x09, 0x00, 0x00, 0x02, 0x02, 0x01, 0x00, 0x02, 0x05, 0x05, 0x00, 0x03, 0x07, 0x01, 0x01
        /*0010*/ 	.byte	0x02, 0x03, 0x00, 0x00, 0x02, 0x06, 0x01, 0x00, 0x04, 0x0b, 0x08, 0x00, 0x09, 0x00, 0x00, 0x00
        /*0020*/ 	.byte	0x00, 0x00, 0x00, 0x00


//--------------------- .nv.info._Z8__mult__PfS_S_ii --------------------------
	.section	.nv.info._Z8__mult__PfS_S_ii,"",@"SHT_CUDA_INFO"
	.sectionflags	@""
	.align	4


	//----- nvinfo : EIATTR_CUDA_API_VERSION
	.align		4
        /*0000*/ 	.byte	0x04, 0x37
        /*0002*/ 	.short	(.L_7 - .L_6)
.L_6:
        /*0004*/ 	.word	0x00000082


	//----- nvinfo : EIATTR_KPARAM_INFO
	.align		4
.L_7:
        /*0008*/ 	.byte	0x04, 0x17
        /*000a*/ 	.short	(.L_9 - .L_8)
.L_8:
        /*000c*/ 	.word	0x00000000
        /*0010*/ 	.short	0x0004
        /*0012*/ 	.short	0x001c
        /*0014*/ 	.byte	0x00, 0xf0, 0x11, 0x00


	//----- nvinfo : EIATTR_KPARAM_INFO
	.align		4
.L_9:
        /*0018*/ 	.byte	0x04, 0x17
        /*001a*/ 	.short	(.L_11 - .L_10)
.L_10:
        /*001c*/ 	.word	0x00000000
        /*0020*/ 	.short	0x0003
        /*0022*/ 	.short	0x0018
        /*0024*/ 	.byte	0x00, 0xf0, 0x11, 0x00


	//----- nvinfo : EIATTR_KPARAM_INFO
	.align		4
.L_11:
        /*0028*/ 	.byte	0x04, 0x17
        /*002a*/ 	.short	(.L_13 - .L_12)
.L_12:
        /*002c*/ 	.word	0x00000000
        /*0030*/ 	.short	0x0002
        /*0032*/ 	.short	0x0010
        /*0034*/ 	.byte	0x00, 0xf5, 0x21, 0x00


	//----- nvinfo : EIATTR_KPARAM_INFO
	.align		4
.L_13:
        /*0038*/ 	.byte	0x04, 0x17
        /*003a*/ 	.short	(.L_15 - .L_14)
.L_14:
        /*003c*/ 	.word	0x00000000
        /*0040*/ 	.short	0x0001
        /*0042*/ 	.short	0x0008
        /*0044*/ 	.byte	0x00, 0xf5, 0x21, 0x00


	//----- nvinfo : EIATTR_KPARAM_INFO
	.align		4
.L_15:
        /*0048*/ 	.byte	0x04, 0x17
        /*004a*/ 	.short	(.L_17 - .L_16)
.L_16:
        /*004c*/ 	.word	0x00000000
        /*0050*/ 	.short	0x0000
        /*0052*/ 	.short	0x0000
        /*0054*/ 	.byte	0x00, 0xf5, 0x21, 0x00


	//----- nvinfo : EIATTR_SPARSE_MMA_MASK
	.align		4
.L_17:
        /*0058*/ 	.byte	0x03, 0x50
        /*005a*/ 	.short	0x0000


	//----- nvinfo : EIATTR_MAXREG_COUNT
	.align		4
        /*005c*/ 	.byte	0x03, 0x1b
        /*005e*/ 	.short	0x00ff


	//----- nvinfo : EIATTR_MERCURY_ISA_VERSION
	.align		4
        /*0060*/ 	.byte	0x03, 0x5f
        /*0062*/ 	.short	0x0101


	//----- nvinfo : EIATTR_VRC_CTA_INIT_COUNT
	.align		4
        /*0064*/ 	.byte	0x02, 0x4a
	.zero		1
	.zero		1


	//----- nvinfo : EIATTR_EXIT_INSTR_OFFSETS
	.align		4
        /*0068*/ 	.byte	0x04, 0x1c
        /*006a*/ 	.short	(.L_19 - .L_18)


	//   ....[0]....
.L_18:
        /*006c*/ 	.word	0x000000b0


	//   ....[1]....
        /*0070*/ 	.word	0x000005e0


	//----- nvinfo : EIATTR_CBANK_PARAM_SIZE
	.align		4
.L_19:
        /*0074*/ 	.byte	0x03, 0x19
        /*0076*/ 	.short	0x0020


	//----- nvinfo : EIATTR_PARAM_CBANK
	.align		4
        /*0078*/ 	.byte	0x04, 0x0a
        /*007a*/ 	.short	(.L_21 - .L_20)
	.align		4
.L_20:
        /*007c*/ 	.word	index@(.nv.constant0._Z8__mult__PfS_S_ii)
        /*0080*/ 	.short	0x0380
        /*0082*/ 	.short	0x0020


	//----- nvinfo : EIATTR_SW_WAR
	.align		4
.L_21:
        /*0084*/ 	.byte	0x04, 0x36
        /*0086*/ 	.short	(.L_23 - .L_22)
.L_22:
        /*0088*/ 	.word	0x00000008
.L_23:


//--------------------- .nv.callgraph             --------------------------
	.section	.nv.callgraph,"",@"SHT_CUDA_CALLGRAPH"
	.align	4
	.sectionentsize	8
	.align		4
        /*0000*/ 	.word	0x00000000
	.align		4
        /*0004*/ 	.word	0xffffffff
	.align		4
        /*0008*/ 	.word	0x00000000
	.align		4
        /*000c*/ 	.word	0xfffffffe
	.align		4
        /*0010*/ 	.word	0x00000000
	.align		4
        /*0014*/ 	.word	0xfffffffd
	.align		4
        /*0018*/ 	.word	0x00000000
	.align		4
        /*001c*/ 	.word	0xfffffffc


//--------------------- .text._Z8__mult__PfS_S_ii --------------------------
	.section	.text._Z8__mult__PfS_S_ii,"ax",@progbits
	.align	128
        .global         _Z8__mult__PfS_S_ii
        .type           _Z8__mult__PfS_S_ii,@function
        .size           _Z8__mult__PfS_S_ii,(.L_x_8 - _Z8__mult__PfS_S_ii)
        .other          _Z8__mult__PfS_S_ii,@"STO_CUDA_ENTRY STV_DEFAULT"
_Z8__mult__PfS_S_ii:
.text._Z8__mult__PfS_S_ii:
[----:B------:R-:W-:Y:S01]  /*0000*/  LDC R1, c[0x0][0x37c] ;  /* 0x0000df00ff017b82 */ /* 0x000fe20000000800 */
[----:B------:R-:W0:Y:S07]  /*0010*/  S2R R3, SR_TID.Y ;  /* 0x0000000000037919 */ /* 0x000e2e0000002200 */
[----:B------:R-:W0:Y:S01]  /*0020*/  S2UR UR4, SR_CTAID.Y ;  /* 0x00000000000479c3 */ /* 0x000e220000002600 */
[----:B------:R-:W1:Y:S07]  /*0030*/  S2R R5, SR_TID.X ;  /* 0x0000000000057919 */ /* 0x000e6e0000002100 */
[----:B------:R-:W0:Y:S08]  /*0040*/  LDC R0, c[0x0][0x364] ;  /* 0x0000d900ff007b82 */ /* 0x000e300000000800 */
[----:B------:R-:W1:Y:S08]  /*0050*/  S2UR UR5, SR_CTAID.X ;  /* 0x00000000000579c3 */ /* 0x000e700000002500 */
[----:B------:R-:W1:Y:S01]  /*0060*/  LDC R2, c[0x0][0x360] ;  /* 0x0000d800ff027b82 */ /* 0x000e620000000800 */
[----:B0-----:R-:W-:-:S05]  /*0070*/  IMAD R0, R0, UR4, R3 ;  /* 0x0000000400007c24 */ /* 0x001fca000f8e0203 */
[----:B------:R-:W-:Y:S01]  /*0080*/  ISETP.GT.U32.AND P0, PT, R0, 0x7ff, PT ;  /* 0x000007ff0000780c */ /* 0x000fe20003f04070 */
[----:B-1----:R-:W-:-:S05]  /*0090*/  IMAD R3, R2, UR5, R5 ;  /* 0x0000000502037c24 */ /* 0x002fca000f8e0205 */
[----:B------:R-:W-:-:S13]  /*00a0*/  ISETP.GT.OR P0, PT, R3, 0x7ff, P0 ;  /* 0x000007ff0300780c */ /* 0x000fda0000704670 */
[----:B------:R-:W-:Y:S05]  /*00b0*/  @P0 EXIT ;  /* 0x000000000000094d */ /* 0x000fea0003800000 */
[----:B------:R-:W0:Y:S01]  /*00c0*/  LDCU.64 UR6, c[0x0][0x398] ;  /* 0x00007300ff0677ac */ /* 0x000e220008000a00 */
[----:B------:R-:W-:Y:S01]  /*00d0*/  HFMA2 R9, -RZ, RZ, 0, 0 ;  /* 0x00000000ff097431 */ /* 0x000fe200000001ff */
[----:B------:R-:W1:Y:S01]  /*00e0*/  LDCU.64 UR10, c[0x0][0x358] ;  /* 0x00006b00ff0a77ac */ /* 0x000e620008000a00 */
[----:B0-----:R-:W-:-:S09]  /*00f0*/  UISETP.GE.AND UP0, UPT, UR6, UR7, UPT ;  /* 0x000000070600728c */ /* 0x001fd2000bf06270 */
[----:B-1----:R-:W-:Y:S05]  /*0100*/  BRA.U UP0, `(.L_x_0) ;  /* 0x0000000500247547 */ /* 0x002fea000b800000 */
[----:B------:R-:W0:Y:S01]  /*0110*/  LDC.64 R4, c[0x0][0x380] ;  /* 0x0000e000ff047b82 */ /* 0x000e220000000a00 */
[----:B------:R-:W-:Y:S02]  /*0120*/  IMAD R9, R3, UR7, R0 ;  /* 0x0000000703097c24 */ /* 0x000fe4000f8e0200 */
[----:B------:R-:W-:-:S05]  /*0130*/  IMAD R11, R0, UR7, R3 ;  /* 0x00000007000b7c24 */ /* 0x000fca000f8e0203 */
[----:B------:R-:W1:Y:S01]  /*0140*/  LDC.64 R6, c[0x0][0x388] ;  /* 0x0000e200ff067b82 */ /* 0x000e620000000a00 */
[----:B0-----:R-:W-:-:S06]  /*0150*/  IMAD.WIDE R4, R9, 0x4, R4 ;  /* 0x0000000409047825 */ /* 0x001fcc00078e0204 */
[----:B------:R-:W2:Y:S01]  /*0160*/  LDG.E R4, desc[UR10][R4.64] ;  /* 0x0000000a04047981 */ /* 0x000ea2000c1e1900 */
[----:B-1----:R-:W-:-:S06]  /*0170*/  IMAD.WIDE R6, R11, 0x4, R6 ;  /* 0x000000040b067825 */ /* 0x002fcc00078e0206 */
[----:B------:R-:W2:Y:S01]  /*0180*/  LDG.E R7, desc[UR10][R6.64] ;  /* 0x0000000a06077981 */ /* 0x000ea2000c1e1900 */
[----:B------:R-:W-:-:S04]  /*0190*/  UIADD3 UR4, UPT, UPT, -UR6, UR7, URZ ;  /* 0x0000000706047290 */ /* 0x000fc8000fffe1ff */
[----:B------:R-:W-:Y:S01]  /*01a0*/  ULOP3.LUT UP1, UR4, UR4, 0x3, URZ, 0xc0, !UPT ;  /* 0x0000000304047892 */ /* 0x000fe2000f82c0ff */
[----:B------:R-:W-:Y:S01]  /*01b0*/  MOV R9, RZ ;  /* 0x000000ff00097202 */ /* 0x000fe20000000f00 */
[----:B------:R-:W-:Y:S01]  /*01c0*/  UIADD3 UR8, UPT, UPT, UR6, -UR7, URZ ;  /* 0x8000000706087290 */ /* 0x000fe2000fffe0ff */
[----:B------:R-:W0:Y:S03]  /*01d0*/  LDCU UR5, c[0x0][0x398] ;  /* 0x00007300ff0577ac */ /* 0x000e260008000800 */
[----:B------:R-:W-:Y:S01]  /*01e0*/  UISETP.GT.U32.AND UP0, UPT, UR8, -0x4, UPT ;  /* 0xfffffffc0800788c */ /* 0x000fe2000bf04070 */
[----:B--2---:R-:W-:Y:S02]  /*01f0*/  FMUL R2, R4, R7 ;  /* 0x0000000704027220 */ /* 0x004fe40000400000 */
[----:B0-----:R-:W-:Y:S08]  /*0200*/  BRA.U !UP1, `(.L_x_1) ;  /* 0x00000001091c7547 */ /* 0x001ff0000b800000 */
[----:B------:R-:W-:Y:S01]  /*0210*/  MOV R9, RZ ;  /* 0x000000ff00097202 */ /* 0x000fe20000000f00 */
[----:B------:R-:W-:-:S12]  /*0220*/  UIADD3 UR4, UPT, UPT, -UR4, URZ, URZ ;  /* 0x000000ff04047290 */ /* 0x000fd8000fffe1ff */
.L_x_2:
[----:B------:R-:W-:Y:S01]  /*0230*/  UIADD3 UR4, UPT, UPT, UR4, 0x1, URZ ;  /* 0x0000000104047890 */ /* 0x000fe2000fffe0ff */
[----:B------:R-:W-:Y:S01]  /*0240*/  FADD R9, R2, R9 ;  /* 0x0000000902097221 */ /* 0x000fe20000000000 */
[----:B------:R-:W-:Y:S02]  /*0250*/  UIADD3 UR5, UPT, UPT, UR5, 0x1, URZ ;  /* 0x0000000105057890 */ /* 0x000fe4000fffe0ff */
[----:B------:R-:W-:-:S09]  /*0260*/  UISETP.NE.AND UP1, UPT, UR4, URZ, UPT ;  /* 0x000000ff0400728c */ /* 0x000fd2000bf25270 */
[----:B------:R-:W-:Y:S05]  /*0270*/  BRA.U UP1, `(.L_x_2) ;  /* 0xfffffffd01ec7547 */ /* 0x000fea000b83ffff */
.L_x_1:
[----:B------:R-:W-:Y:S05]  /*0280*/  BRA.U UP0, `(.L_x_0) ;  /* 0x0000000100c47547 */ /* 0x000fea000b800000 */
[----:B------:R-:W-:-:S04]  /*0290*/  UIADD3 UR5, UPT, UPT, UR5, -UR7, URZ ;  /* 0x8000000705057290 */ /* 0x000fc8000fffe0ff */
[----:B------:R-:W-:-:S09]  /*02a0*/  UISETP.GE.AND UP0, UPT, UR5, URZ, UPT ;  /* 0x000000ff0500728c */ /* 0x000fd2000bf06270 */
[----:B------:R-:W-:Y:S05]  /*02b0*/  BRA.U UP0, `(.L_x_3) ;  /* 0x00000001009c7547 */ /* 0x000fea000b800000 */
[----:B------:R-:W-:Y:S02]  /*02c0*/  UIADD3 UR4, UPT, UPT, -UR5, URZ, URZ ;  /* 0x000000ff05047290 */ /* 0x000fe4000fffe1ff */
[----:B------:R-:W-:Y:S02]  /*02d0*/  UPLOP3.LUT UP0, UPT, UPT, UPT, UPT, 0x80, 0x8 ;  /* 0x000000000008789c */ /* 0x000fe40003f0f070 */
[----:B------:R-:W-:-:S09]  /*02e0*/  UISETP.GT.AND UP1, UPT, UR4, 0xc, UPT ;  /* 0x0000000c0400788c */ /* 0x000fd2000bf24270 */
[----:B------:R-:W-:Y:S05]  /*02f0*/  BRA.U !UP1, `(.L_x_4) ;  /* 0x0000000109507547 */ /* 0x000fea000b800000 */
[----:B------:R-:W-:-:S11]  /*0300*/  UPLOP3.LUT UP0, UPT, UPT, UPT, UPT, 0x40, 0x4 ;  /* 0x000000000004789c */ /* 0x000fd60003f0e870 */
.L_x_5:
[----:B------:R-:W-:Y:S01]  /*0310*/  FADD R5, R2, R9 ;  /* 0x0000000902057221 */ /* 0x000fe20000000000 */
[----:B------:R-:W-:-:S03]  /*0320*/  UIADD3 UR5, UPT, UPT, UR5, 0x10, URZ ;  /* 0x0000001005057890 */ /* 0x000fc6000fffe0ff */
[----:B------:R-:W-:Y:S01]  /*0330*/  FADD R5, R2, R5 ;  /* 0x0000000502057221 */ /* 0x000fe20000000000 */
[----:B------:R-:W-:-:S03]  /*0340*/  UISETP.GE.AND UP1, UPT, UR5, -0xc, UPT ;  /* 0xfffffff40500788c */ /* 0x000fc6000bf26270 */
[----:B------:R-:W-:-:S04]  /*0350*/  FADD R5, R2, R5 ;  /* 0x0000000502057221 */ /* 0x000fc80000000000 */
        /* <DEDUP_REMOVED lines=12> */
[----:B------:R-:W-:Y:S01]  /*0420*/  FADD R9, R2, R5 ;  /* 0x0000000502097221 */ /* 0x000fe20000000000 */
[----:B------:R-:W-:Y:S06]  /*0430*/  BRA.U !UP1, `(.L_x_5) ;  /* 0xfffffffd09b47547 */ /* 0x000fec000b83ffff */
.L_x_4:
[----:B------:R-:W-:-:S04]  /*0440*/  UIADD3 UR4, UPT, UPT, -UR5, URZ, URZ ;  /* 0x000000ff05047290 */ /* 0x000fc8000fffe1ff */
[----:B------:R-:W-:-:S09]  /*0450*/  UISETP.GT.AND UP1, UPT, UR4, 0x4, UPT ;  /* 0x000000040400788c */ /* 0x000fd2000bf24270 */
[----:B------:R-:W-:Y:S05]  /*0460*/  BRA.U !UP1, `(.L_x_6) ;  /* 0x0000000109287547 */ /* 0x000fea000b800000 */
[----:B------:R-:W-:Y:S01]  /*0470*/  FADD R9, R9, R2 ;  /* 0x0000000209097221 */ /* 0x000fe20000000000 */
[----:B------:R-:W-:Y:S02]  /*0480*/  UPLOP3.LUT UP0, UPT, UPT, UPT, UPT, 0x40, 0x4 ;  /* 0x000000000004789c */ /* 0x000fe40003f0e870 */
[----:B------:R-:W-:Y:S01]  /*0490*/  UIADD3 UR5, UPT, UPT, UR5, 0x8, URZ ;  /* 0x0000000805057890 */ /* 0x000fe2000fffe0ff */
[----:B------:R-:W-:-:S04]  /*04a0*/  FADD R9, R2, R9 ;  /* 0x0000000902097221 */ /* 0x000fc80000000000 */
[----:B------:R-:W-:-:S04]  /*04b0*/  FADD R9, R2, R9 ;  /* 0x0000000902097221 */ /* 0x000fc80000000000 */
[----:B------:R-:W-:-:S04]  /*04c0*/  FADD R9, R2, R9 ;  /* 0x0000000902097221 */ /* 0x000fc80000000000 */
[----:B------:R-:W-:-:S04]  /*04d0*/  FADD R9, R2, R9 ;  /* 0x0000000902097221 */ /* 0x000fc80000000000 */
[----:B------:R-:W-:-:S04]  /*04e0*/  FADD R9, R2, R9 ;  /* 0x0000000902097221 */ /* 0x000fc80000000000 */
[----:B------:R-:W-:-:S04]  /*04f0*/  FADD R9, R2, R9 ;  /* 0x0000000902097221 */ /* 0x000fc80000000000 */
[----:B------:R-:W-:-:S07]  /*0500*/  FADD R9, R2, R9 ;  /* 0x0000000902097221 */ /* 0x000fce0000000000 */
.L_x_6:
[----:B------:R-:W-:-:S09]  /*0510*/  UISETP.NE.OR UP0, UPT, UR5, URZ, UP0 ;  /* 0x000000ff0500728c */ /* 0x000fd20008705670 */
[----:B------:R-:W-:Y:S05]  /*0520*/  BRA.U !UP0, `(.L_x_0) ;  /* 0x00000001081c7547 */ /* 0x000fea000b800000 */
.L_x_3:
[----:B------:R-:W-:Y:S01]  /*0530*/  UIADD3 UR5, UPT, UPT, UR5, 0x4, URZ ;  /* 0x0000000405057890 */ /* 0x000fe2000fffe0ff */
[----:B------:R-:W-:-:S03]  /*0540*/  FADD R9, R2, R9 ;  /* 0x0000000902097221 */ /* 0x000fc60000000000 */
[----:B------:R-:W-:Y:S01]  /*0550*/  UISETP.NE.AND UP0, UPT, UR5, URZ, UPT ;  /* 0x000000ff0500728c */ /* 0x000fe2000bf05270 */
[----:B------:R-:W-:-:S04]  /*0560*/  FADD R9, R2, R9 ;  /* 0x0000000902097221 */ /* 0x000fc80000000000 */
[----:B------:R-:W-:-:S04]  /*0570*/  FADD R9, R2, R9 ;  /* 0x0000000902097221 */ /* 0x000fc80000000000 */
[----:B------:R-:W-:Y:S01]  /*0580*/  FADD R9, R2, R9 ;  /* 0x0000000902097221 */ /* 0x000fe20000000000 */
[----:B------:R-:W-:Y:S06]  /*0590*/  BRA.U UP0, `(.L_x_3) ;  /* 0xfffffffd00e47547 */ /* 0x000fec000b83ffff */
.L_x_0:
[----:B------:R-:W0:Y:S01]  /*05a0*/  LDC.64 R4, c[0x0][0x390] ;  /* 0x0000e400ff047b82 */ /* 0x000e220000000a00 */
[----:B------:R-:W-:-:S04]  /*05b0*/  IMAD R3, R0, UR7, R3 ;  /* 0x0000000700037c24 */ /* 0x000fc8000f8e0203 */
[----:B0-----:R-:W-:-:S05]  /*05c0*/  IMAD.WIDE R2, R3, 0x4, R4 ;  /* 0x0000000403027825 */ /* 0x001fca00078e0204 */
[----:B------:R-:W-:Y:S01]  /*05d0*/  STG.E desc[UR10][R2.64], R9 ;  /* 0x0000000902007986 */ /* 0x000fe2000c10190a */
[----:B------:R-:W-:Y:S05]  /*05e0*/  EXIT ;  /* 0x000000000000794d */ /* 0x000fea0003800000 */
.L_x_7:
[----:B------:R-:W-:-:S00]  /*05f0*/  BRA `(.L_x_7) ;  /* 0xfffffffc00fc7947 */ /* 0x000fc0000383ffff */
[----:B------:R-:W-:-:S00]  /*0600*/  NOP ;  /* 0x0000000000007918 */ /* 0x000fc00000000000 */
[----:B------:R-:W-:-:S00]  /*0610*/  NOP ;  /* 0x0000000000007918 */ /* 0x000fc00000000000 */
[----:B------:R-:W-:-:S00]  /*0620*/  NOP ;  /* 0x0000000000007918 */ /* 0x000fc00000000000 */
[----:B------:R-:W-:-:S00]  /*0630*/  NOP ;  /* 0x0000000000007918 */ /* 0x000fc00000000000 */
[----:B------:R-:W-:-:S00]  /*0640*/  NOP ;  /* 0x0000000000007918 */ /* 0x000fc00000000000 */
[----:B------:R-:W-:-:S00]  /*0650*/  NOP ;  /* 0x0000000000007918 */ /* 0x000fc00000000000 */
[----:B------:R-:W-:-:S00]  /*0660*/  NOP ;  /* 0x0000000000007918 */ /* 0x000fc00000000000 */
[----:B------:R-:W-:-:S00]  /*0670*/  NOP ;  /* 0x0000000000007918 */ /* 0x000fc00000000000 */
.L_x_8:


//--------------------- .nv.shared.reserved.0     --------------------------
	.section	.nv.shared.reserved.0,"aw",@nobits
	.weak		__nv_reservedSMEM_offset_0_alias
	.size		__nv_reservedSMEM_offset_0_alias, 0, 64
	.other		__nv_reservedSMEM_offset_0_alias,@"STO_CUDA_RESERVED_SHARED STV_DEFAULT"
__nv_reservedSMEM_offset_0_alias:
	.zero		0
	.zero		64


//--------------------- .nv.constant0._Z8__mult__PfS_S_ii --------------------------
	.section	.nv.constant0._Z8__mult__PfS_S_ii,"a",@progbits
	.sectionflags	@""
	.align	4
.nv.constant0._Z8__mult__PfS_S_ii:
	.zero		928


//--------------------- SYMBOLS --------------------------

	.type		.nv.reservedSmem.offset0,@object
	.size		.nv.reservedSmem.offset0,0x4
